	.headerflags	@"EF_CUDA_TEXMODE_UNIFIED EF_CUDA_64BIT_ADDRESS EF_CUDA_ACCELERATORS EF_CUDA_SM90 EF_CUDA_VIRTUAL_SM(EF_CUDA_SM90)"
	.elftype	@"ET_EXEC"


//--------------------- .nv.info                  --------------------------
	.section	.nv.info,"",@"SHT_CUDA_INFO"
	.align	4


	//----- nvinfo : EIATTR_REGCOUNT
	.align		4
        /*0000*/ 	.byte	0x04, 0x2f
        /*0002*/ 	.short	(.L_1 - .L_0)
	.align		4
.L_0:
        /*0004*/ 	.word	index@(triton_poi_fused_cat_14)
        /*0008*/ 	.word	0x0000001c


	//----- nvinfo : EIATTR_MIN_STACK_SIZE
	.align		4
.L_1:
        /*000c*/ 	.byte	0x04, 0x12
        /*000e*/ 	.short	(.L_3 - .L_2)
	.align		4
.L_2:
        /*0010*/ 	.word	index@(triton_poi_fused_cat_14)
        /*0014*/ 	.word	0x00000000


	//----- nvinfo : EIATTR_FRAME_SIZE
	.align		4
.L_3:
        /*0018*/ 	.byte	0x04, 0x11
        /*001a*/ 	.short	(.L_5 - .L_4)
	.align		4
.L_4:
        /*001c*/ 	.word	index@(triton_poi_fused_cat_14)
        /*0020*/ 	.word	0x00000000


	//----- nvinfo : EIATTR_MIN_STACK_SIZE
	.align		4
.L_5:
        /*0024*/ 	.byte	0x04, 0x12
        /*0026*/ 	.short	(.L_7 - .L_6)
	.align		4
.L_6:
        /*0028*/ 	.word	index@(triton_poi_fused_cat_14)
        /*002c*/ 	.word	0x00000000
.L_7:


//--------------------- .nv.info.triton_poi_fused_cat_14 --------------------------
	.section	.nv.info.triton_poi_fused_cat_14,"",@"SHT_CUDA_INFO"
	.sectionflags	@""
	.align	4


	//----- nvinfo : EIATTR_CUDA_API_VERSION
	.align		4
        /*0000*/ 	.byte	0x04, 0x37
        /*0002*/ 	.short	(.L_9 - .L_8)
.L_8:
        /*0004*/ 	.word	0x0000007c


	//----- nvinfo : EIATTR_KPARAM_INFO
	.align		4
.L_9:
        /*0008*/ 	.byte	0x04, 0x17
        /*000a*/ 	.short	(.L_11 - .L_10)
.L_10:
        /*000c*/ 	.word	0x00000000
        /*0010*/ 	.short	0x0009
        /*0012*/ 	.short	0x0048
        /*0014*/ 	.byte	0x00, 0xf0, 0x11, 0x00


	//----- nvinfo : EIATTR_KPARAM_INFO
	.align		4
.L_11:
        /*0018*/ 	.byte	0x04, 0x17
        /*001a*/ 	.short	(.L_13 - .L_12)
.L_12:
        /*001c*/ 	.word	0x00000000
        /*0020*/ 	.short	0x0008
        /*0022*/ 	.short	0x0040
        /*0024*/ 	.byte	0x00, 0xf4, 0x21, 0x00


	//----- nvinfo : EIATTR_KPARAM_INFO
	.align		4
.L_13:
        /*0028*/ 	.byte	0x04, 0x17
        /*002a*/ 	.short	(.L_15 - .L_14)
.L_14:
        /*002c*/ 	.word	0x00000000
        /*0030*/ 	.short	0x0007
        /*0032*/ 	.short	0x0038
        /*0034*/ 	.byte	0x00, 0xf4, 0x21, 0x00


	//----- nvinfo : EIATTR_KPARAM_INFO
	.align		4
.L_15:
        /*0038*/ 	.byte	0x04, 0x17
        /*003a*/ 	.short	(.L_17 - .L_16)
.L_16:
        /*003c*/ 	.word	0x00000000
        /*0040*/ 	.short	0x0006
        /*0042*/ 	.short	0x0030
        /*0044*/ 	.byte	0x00, 0xf4, 0x21, 0x00


	//----- nvinfo : EIATTR_KPARAM_INFO
	.align		4
.L_17:
        /*0048*/ 	.byte	0x04, 0x17
        /*004a*/ 	.short	(.L_19 - .L_18)
.L_18:
        /*004c*/ 	.word	0x00000000
        /*0050*/ 	.short	0x0005
        /*0052*/ 	.short	0x0028
        /*0054*/ 	.byte	0x00, 0xf4, 0x21, 0x00


	//----- nvinfo : EIATTR_KPARAM_INFO
	.align		4
.L_19:
        /*0058*/ 	.byte	0x04, 0x17
        /*005a*/ 	.short	(.L_21 - .L_20)
.L_20:
        /*005c*/ 	.word	0x00000000
        /*0060*/ 	.short	0x0004
        /*0062*/ 	.short	0x0020
        /*0064*/ 	.byte	0x00, 0xf4, 0x21, 0x00


	//----- nvinfo : EIATTR_KPARAM_INFO
	.align		4
.L_21:
        /*0068*/ 	.byte	0x04, 0x17
        /*006a*/ 	.short	(.L_23 - .L_22)
.L_22:
        /*006c*/ 	.word	0x00000000
        /*0070*/ 	.short	0x0003
        /*0072*/ 	.short	0x0018
        /*0074*/ 	.byte	0x00, 0xf4, 0x21, 0x00


	//----- nvinfo : EIATTR_KPARAM_INFO
	.align		4
.L_23:
        /*0078*/ 	.byte	0x04, 0x17
        /*007a*/ 	.short	(.L_25 - .L_24)
.L_24:
        /*007c*/ 	.word	0x00000000
        /*0080*/ 	.short	0x0002
        /*0082*/ 	.short	0x0010
        /*0084*/ 	.byte	0x00, 0xf4, 0x21, 0x00


	//----- nvinfo : EIATTR_KPARAM_INFO
	.align		4
.L_25:
        /*0088*/ 	.byte	0x04, 0x17
        /*008a*/ 	.short	(.L_27 - .L_26)
.L_26:
        /*008c*/ 	.word	0x00000000
        /*0090*/ 	.short	0x0001
        /*0092*/ 	.short	0x0008
        /*0094*/ 	.byte	0x00, 0xf4, 0x21, 0x00


	//----- nvinfo : EIATTR_KPARAM_INFO
	.align		4
.L_27:
        /*0098*/ 	.byte	0x04, 0x17
        /*009a*/ 	.short	(.L_29 - .L_28)
.L_28:
        /*009c*/ 	.word	0x00000000
        /*00a0*/ 	.short	0x0000
        /*00a2*/ 	.short	0x0000
        /*00a4*/ 	.byte	0x00, 0xf4, 0x21, 0x00


	//----- nvinfo : EIATTR_SPARSE_MMA_MASK
	.align		4
.L_29:
        /*00a8*/ 	.byte	0x03, 0x50
        /*00aa*/ 	.short	0x0000


	//----- nvinfo : EIATTR_MAXREG_COUNT
	.align		4
        /*00ac*/ 	.byte	0x03, 0x1b
        /*00ae*/ 	.short	0x00ff


	//----- nvinfo : EIATTR_EXIT_INSTR_OFFSETS
	.align		4
        /*00b0*/ 	.byte	0x04, 0x1c
        /*00b2*/ 	.short	(.L_31 - .L_30)


	//   ....[0]....
.L_30:
        /*00b4*/ 	.word	0x00000980


	//----- nvinfo : EIATTR_REQNTID
	.align		4
.L_31:
        /*00b8*/ 	.byte	0x04, 0x10
        /*00ba*/ 	.short	(.L_33 - .L_32)
.L_32:
        /*00bc*/ 	.word	0x00000080
        /*00c0*/ 	.word	0x00000001
        /*00c4*/ 	.word	0x00000001


	//----- nvinfo : EIATTR_CBANK_PARAM_SIZE
	.align		4
.L_33:
        /*00c8*/ 	.byte	0x03, 0x19
        /*00ca*/ 	.short	0x004c


	//----- nvinfo : EIATTR_PARAM_CBANK
	.align		4
        /*00cc*/ 	.byte	0x04, 0x0a
        /*00ce*/ 	.short	(.L_35 - .L_34)
	.align		4
.L_34:
        /*00d0*/ 	.word	index@(.nv.constant0.triton_poi_fused_cat_14)
        /*00d4*/ 	.short	0x0210
        /*00d6*/ 	.short	0x004c


	//----- nvinfo : EIATTR_SW_WAR
	.align		4
.L_35:
        /*00d8*/ 	.byte	0x04, 0x36
        /*00da*/ 	.short	(.L_37 - .L_36)
.L_36:
        /*00dc*/ 	.word	0x00000008
.L_37:


//--------------------- .nv.callgraph             --------------------------
	.section	.nv.callgraph,"",@"SHT_CUDA_CALLGRAPH"
	.align	4
	.sectionentsize	8
	.align		4
        /*0000*/ 	.word	0x00000000
	.align		4
        /*0004*/ 	.word	0xffffffff
	.align		4
        /*0008*/ 	.word	0x00000000
	.align		4
        /*000c*/ 	.word	0xfffffffe
	.align		4
        /*0010*/ 	.word	0x00000000
	.align		4
        /*0014*/ 	.word	0xfffffffd
	.align		4
        /*0018*/ 	.word	0x00000000
	.align		4
        /*001c*/ 	.word	0xfffffffc


//--------------------- .text.triton_poi_fused_cat_14 --------------------------
	.section	.text.triton_poi_fused_cat_14,"ax",@progbits
	.align	128
        .global         triton_poi_fused_cat_14
        .type           triton_poi_fused_cat_14,@function
        .size           triton_poi_fused_cat_14,(.L_x_1 - triton_poi_fused_cat_14)
        .other          triton_poi_fused_cat_14,@"STO_CUDA_ENTRY STV_DEFAULT"
triton_poi_fused_cat_14:
.text.triton_poi_fused_cat_14:
[----:B------:R-:W-:Y:S01]  /*0000*/  LDC R1, c[0x0][0x28] ;  /* 0x00000a00ff017b82 */ /* 0x000fe20000000800 */
[----:B------:R-:W1:Y:S07]  /*0010*/  S2R R0, SR_TID.X ;  /* 0x0000000000007919 */ /* 0x000e6e0000002100 */
[----:B------:R-:W2:Y:S01]  /*0020*/  LDC.64 R4, c[0x0][0x218] ;  /* 0x00008600ff047b82 */ /* 0x000ea20000000a00 */
[----:B------:R-:W-:Y:S01]  /*0030*/  CS2R R14, SRZ ;  /* 0x00000000000e7805 */ /* 0x000fe2000001ff00 */
[----:B------:R-:W-:Y:S01]  /*0040*/  ULDC.64 UR4, c[0x0][0x208] ;  /* 0x0000820000047ab9 */ /* 0x000fe20000000a00 */
[----:B------:R-:W3:Y:S05]  /*0050*/  S2R R3, SR_CTAID.X ;  /* 0x0000000000037919 */ /* 0x000eea0000002500 */
[----:B------:R-:W4:Y:S08]  /*0060*/  LDC.64 R8, c[0x0][0x220] ;  /* 0x00008800ff087b82 */ /* 0x000f300000000a00 */
[----:B------:R-:W5:Y:S01]  /*0070*/  LDC.64 R22, c[0x0][0x230] ;  /* 0x00008c00ff167b82 */ /* 0x000f620000000a00 */
[----:B------:R-:W-:Y:S01]  /*0080*/  CS2R R10, SRZ ;  /* 0x00000000000a7805 */ /* 0x000fe2000001ff00 */
[----:B------:R-:W-:Y:S01]  /*0090*/  ULDC.64 UR6, c[0x0][0x228] ;  /* 0x00008a0000067ab9 */ /* 0x000fe20000000a00 */
[----:B-1----:R-:W-:-:S05]  /*00a0*/  IMAD.SHL.U32 R0, R0, 0x2, RZ ;  /* 0x0000000200007824 */ /* 0x002fca00078e00ff */
[----:B------:R-:W-:-:S05]  /*00b0*/  LOP3.LUT R0, R0, 0xfe, RZ, 0xc0, !PT ;  /* 0x000000fe00007812 */ /* 0x000fca00078ec0ff */
[----:B---3--:R-:W-:-:S05]  /*00c0*/  IMAD R3, R3, 0x100, R0 ;  /* 0x0000010003037824 */ /* 0x008fca00078e0200 */
[----:B------:R-:W-:-:S04]  /*00d0*/  SHF.R.S32.HI R0, RZ, 0x1f, R3 ;  /* 0x0000001fff007819 */ /* 0x000fc80000011403 */
[CC--:B------:R-:W-:Y:S02]  /*00e0*/  LEA.HI R2, R0.reuse, R3.reuse, RZ, 0x8 ;  /* 0x0000000300027211 */ /* 0x0c0fe400078f40ff */
[----:B------:R-:W-:Y:S02]  /*00f0*/  LEA.HI R0, R0, R3, RZ, 0x4 ;  /* 0x0000000300007211 */ /* 0x000fe400078f20ff */
[----:B------:R-:W-:Y:S02]  /*0100*/  SHF.R.S32.HI R13, RZ, 0x8, R2 ;  /* 0x00000008ff0d7819 */ /* 0x000fe40000011402 */
[----:B------:R-:W-:Y:S02]  /*0110*/  SHF.R.S32.HI R12, RZ, 0x4, R0 ;  /* 0x00000004ff0c7819 */ /* 0x000fe40000011400 */
[----:B------:R-:W-:Y:S01]  /*0120*/  LOP3.LUT R0, R0, 0xfffffff0, RZ, 0xc0, !PT ;  /* 0xfffffff000007812 */ /* 0x000fe200078ec0ff */
[----:B------:R-:W-:-:S05]  /*0130*/  IMAD.HI R6, R13, 0x2aaaaaab, RZ ;  /* 0x2aaaaaab0d067827 */ /* 0x000fca00078e02ff */
[----:B------:R-:W-:-:S04]  /*0140*/  SHF.R.U32.HI R7, RZ, 0x1f, R6 ;  /* 0x0000001fff077819 */ /* 0x000fc80000011606 */
[----:B------:R-:W-:Y:S02]  /*0150*/  LEA.HI R6, R6, R7, RZ, 0x1e ;  /* 0x0000000706067211 */ /* 0x000fe400078ff0ff */
[----:B------:R-:W-:-:S03]  /*0160*/  LEA.HI R7, R12, R12, RZ, 0x4 ;  /* 0x0000000c0c077211 */ /* 0x000fc600078f20ff */
[----:B------:R-:W-:Y:S01]  /*0170*/  IMAD R13, R6, -0x18, R13 ;  /* 0xffffffe8060d7824 */ /* 0x000fe200078e020d */
[----:B------:R-:W-:-:S04]  /*0180*/  LOP3.LUT R7, R7, 0xfffffff0, RZ, 0xc0, !PT ;  /* 0xfffffff007077812 */ /* 0x000fc800078ec0ff */
[----:B------:R-:W-:Y:S01]  /*0190*/  ISETP.GE.AND P0, PT, R13, 0xc, PT ;  /* 0x0000000c0d00780c */ /* 0x000fe20003f06270 */
[----:B------:R-:W-:-:S04]  /*01a0*/  IMAD.IADD R12, R12, 0x1, -R7 ;  /* 0x000000010c0c7824 */ /* 0x000fc800078e0a07 */
[----:B--2---:R-:W-:Y:S01]  /*01b0*/  IMAD.WIDE R16, R12, 0x8, R4 ;  /* 0x000000080c107825 */ /* 0x004fe200078e0204 */
[----:B------:R-:W-:-:S03]  /*01c0*/  CS2R R4, SRZ ;  /* 0x0000000000047805 */ /* 0x000fc6000001ff00 */
[----:B------:R-:W-:-:S04]  /*01d0*/  IMAD.IADD R0, R3, 0x1, -R0 ;  /* 0x0000000103007824 */ /* 0x000fc800078e0a00 */
[----:B------:R-:W2:Y:S01]  /*01e0*/  @!P0 LDG.E.EL.64 R14, desc[UR4][R16.64] ;  /* 0x00000004100e8981 */ /* 0x000ea2000c2e1b00 */
[----:B------:R-:W-:Y:S01]  /*01f0*/  CS2R R6, SRZ ;  /* 0x0000000000067805 */ /* 0x000fe2000001ff00 */
[----:B----4-:R-:W-:-:S05]  /*0200*/  IMAD.WIDE R18, R0, 0x8, R8 ;  /* 0x0000000800127825 */ /* 0x010fca00078e0208 */
[----:B------:R-:W3:Y:S01]  /*0210*/  @!P0 LDG.E.EL.128 R4, desc[UR4][R18.64] ;  /* 0x0000000412048981 */ /* 0x000ee2000c2e1d00 */
[----:B------:R-:W-:Y:S01]  /*0220*/  CS2R R8, SRZ ;  /* 0x0000000000087805 */ /* 0x000fe2000001ff00 */
[----:B-----5:R-:W-:-:S05]  /*0230*/  IMAD.WIDE R22, R0, 0x8, R22 ;  /* 0x0000000800167825 */ /* 0x020fca00078e0216 */
[----:B------:R-:W4:Y:S01]  /*0240*/  @!P0 LDG.E.EL.128 R8, desc[UR4][R22.64] ;  /* 0x0000000416088981 */ /* 0x000f22000c2e1d00 */
[----:B------:R-:W-:Y:S01]  /*0250*/  LOP3.LUT R2, R2, 0xffffff00, RZ, 0xc0, !PT ;  /* 0xffffff0002027812 */ /* 0x000fe200078ec0ff */
[----:B------:R-:W-:Y:S01]  /*0260*/  IMAD.MOV.U32 R24, RZ, RZ, RZ ;  /* 0x000000ffff187224 */ /* 0x000fe200078e00ff */
[----:B--2---:R-:W-:Y:S02]  /*0270*/  SEL R21, R15, RZ, !P0 ;  /* 0x000000ff0f157207 */ /* 0x004fe40004000000 */
[----:B------:R-:W-:Y:S02]  /*0280*/  SEL R17, R14, RZ, !P0 ;  /* 0x000000ff0e117207 */ /* 0x000fe40004000000 */
[----:B------:R-:W-:Y:S02]  /*0290*/  SHF.R.U32.HI R15, RZ, 0x1c, R21 ;  /* 0x0000001cff0f7819 */ /* 0x000fe40000011615 */
[----:B---3--:R-:W-:Y:S02]  /*02a0*/  SEL R20, R4, RZ, !P0 ;  /* 0x000000ff04147207 */ /* 0x008fe40004000000 */
[----:B------:R-:W-:-:S02]  /*02b0*/  LOP3.LUT R14, R15, 0x8, RZ, 0xc0, !PT ;  /* 0x000000080f0e7812 */ /* 0x000fc400078ec0ff */
[----:B------:R-:W-:Y:S02]  /*02c0*/  SEL R19, R5, RZ, !P0 ;  /* 0x000000ff05137207 */ /* 0x000fe40004000000 */
[----:B------:R-:W-:Y:S02]  /*02d0*/  IADD3 R4, P1, R14, R17, RZ ;  /* 0x000000110e047210 */ /* 0x000fe40007f3e0ff */
[----:B------:R-:W-:Y:S02]  /*02e0*/  SEL R7, R7, RZ, !P0 ;  /* 0x000000ff07077207 */ /* 0x000fe40004000000 */
[----:B------:R-:W-:Y:S01]  /*02f0*/  SHF.R.U32.HI R17, RZ, 0x1a, R19 ;  /* 0x0000001aff117819 */ /* 0x000fe20000011613 */
[----:B------:R-:W-:Y:S01]  /*0300*/  IMAD.X R5, RZ, RZ, R21, P1 ;  /* 0x000000ffff057224 */ /* 0x000fe200008e0615 */
[----:B------:R-:W-:Y:S01]  /*0310*/  SEL R18, R6, RZ, !P0 ;  /* 0x000000ff06127207 */ /* 0x000fe20004000000 */
[----:B------:R-:W-:Y:S01]  /*0320*/  IMAD.SHL.U32 R21, R13, 0x40, RZ ;  /* 0x000000400d157824 */ /* 0x000fe200078e00ff */
[----:B------:R-:W-:-:S02]  /*0330*/  LEA R16, P2, R20, UR6, 0x2 ;  /* 0x0000000614107c11 */ /* 0x000fc4000f8410ff */
[C---:B------:R-:W-:Y:S01]  /*0340*/  SHF.L.U64.HI R5, R4.reuse, 0x5, R5 ;  /* 0x0000000504057819 */ /* 0x040fe20000010205 */
[----:B------:R-:W-:Y:S01]  /*0350*/  IMAD.SHL.U32 R4, R4, 0x20, RZ ;  /* 0x0000002004047824 */ /* 0x000fe200078e00ff */
[----:B------:R-:W-:Y:S02]  /*0360*/  SHF.R.U32.HI R15, RZ, 0x1a, R7 ;  /* 0x0000001aff0f7819 */ /* 0x000fe40000011607 */
[----:B------:R-:W-:Y:S02]  /*0370*/  LOP3.LUT R17, R17, 0x20, RZ, 0xc0, !PT ;  /* 0x0000002011117812 */ /* 0x000fe400078ec0ff */
[----:B------:R-:W-:Y:S02]  /*0380*/  LEA R14, P1, R18, UR6, 0x2 ;  /* 0x00000006120e7c11 */ /* 0x000fe4000f8210ff */
[----:B------:R-:W-:Y:S02]  /*0390*/  LOP3.LUT R15, R15, 0x20, RZ, 0xc0, !PT ;  /* 0x000000200f0f7812 */ /* 0x000fe400078ec0ff */
[----:B------:R-:W-:-:S02]  /*03a0*/  LEA.HI.X R20, R20, UR7, R19, 0x2, P2 ;  /* 0x0000000714147c11 */ /* 0x000fc400090f1413 */
[----:B------:R-:W-:Y:S02]  /*03b0*/  IADD3 R16, P4, P3, R4, R16, R17 ;  /* 0x0000001004107210 */ /* 0x000fe40007b9e011 */
[----:B----4-:R-:W-:Y:S02]  /*03c0*/  SEL R19, R9, RZ, !P0 ;  /* 0x000000ff09137207 */ /* 0x010fe40004000000 */
[----:B------:R-:W-:Y:S02]  /*03d0*/  SEL R17, R11, RZ, !P0 ;  /* 0x000000ff0b117207 */ /* 0x000fe40004000000 */
[----:B------:R-:W-:Y:S01]  /*03e0*/  LEA.HI.X R18, R18, UR7, R7, 0x2, P1 ;  /* 0x0000000712127c11 */ /* 0x000fe200088f1407 */
[----:B------:R-:W-:Y:S01]  /*03f0*/  IMAD.HI R7, R3, 0x2aaaaaab, RZ ;  /* 0x2aaaaaab03077827 */ /* 0x000fe200078e02ff */
[----:B------:R-:W-:Y:S02]  /*0400*/  IADD3 R14, P2, P1, R4, R14, R15 ;  /* 0x0000000e040e7210 */ /* 0x000fe4000795e00f */
[----:B------:R-:W-:-:S02]  /*0410*/  SEL R8, R8, RZ, !P0 ;  /* 0x000000ff08087207 */ /* 0x000fc40004000000 */
[----:B------:R-:W-:Y:S02]  /*0420*/  SEL R22, R10, RZ, !P0 ;  /* 0x000000ff0a167207 */ /* 0x000fe40004000000 */
[----:B------:R-:W-:Y:S02]  /*0430*/  SHF.R.U32.HI R15, RZ, 0x1a, R19 ;  /* 0x0000001aff0f7819 */ /* 0x000fe40000011613 */
[----:B------:R-:W-:Y:S02]  /*0440*/  SHF.R.U32.HI R9, RZ, 0x1a, R17 ;  /* 0x0000001aff097819 */ /* 0x000fe40000011611 */
[----:B------:R-:W-:Y:S02]  /*0450*/  LEA R6, P5, R8, UR6, 0x2 ;  /* 0x0000000608067c11 */ /* 0x000fe4000f8a10ff */
[----:B------:R-:W-:Y:S02]  /*0460*/  LEA R11, P6, R22, UR6, 0x2 ;  /* 0x00000006160b7c11 */ /* 0x000fe4000f8c10ff */
[----:B------:R-:W-:-:S02]  /*0470*/  LOP3.LUT R15, R15, 0x20, RZ, 0xc0, !PT ;  /* 0x000000200f0f7812 */ /* 0x000fc400078ec0ff */
[----:B------:R-:W-:Y:S02]  /*0480*/  SHF.R.U32.HI R10, RZ, 0x1f, R7 ;  /* 0x0000001fff0a7819 */ /* 0x000fe40000011607 */
[----:B------:R-:W-:Y:S02]  /*0490*/  LOP3.LUT R9, R9, 0x20, RZ, 0xc0, !PT ;  /* 0x0000002009097812 */ /* 0x000fe400078ec0ff */
[----:B------:R-:W-:Y:S02]  /*04a0*/  LEA.HI.X R8, R8, UR7, R19, 0x2, P5 ;  /* 0x0000000708087c11 */ /* 0x000fe4000a8f1413 */
[----:B------:R-:W-:Y:S01]  /*04b0*/  LEA.HI.X R22, R22, UR7, R17, 0x2, P6 ;  /* 0x0000000716167c11 */ /* 0x000fe2000b0f1411 */
[----:B------:R-:W-:Y:S01]  /*04c0*/  ULDC.64 UR6, c[0x0][0x248] ;  /* 0x0000920000067ab9 */ /* 0x000fe20000000a00 */
[----:B------:R-:W-:Y:S02]  /*04d0*/  IADD3 R6, P5, P6, R4, R6, R15 ;  /* 0x0000000604067210 */ /* 0x000fe40007ebe00f */
[----:B------:R-:W-:-:S02]  /*04e0*/  IADD3.X R17, R5, R20, RZ, P4, P3 ;  /* 0x0000001405117210 */ /* 0x000fc400027e64ff */
[----:B------:R-:W-:Y:S02]  /*04f0*/  IADD3 R4, P3, P4, R4, R11, R9 ;  /* 0x0000000b04047210 */ /* 0x000fe40007c7e009 */
[----:B------:R-:W-:Y:S01]  /*0500*/  LEA.HI.SX32 R20, R7, R10, 0x16 ;  /* 0x0000000a07147211 */ /* 0x000fe200078fb2ff */
[----:B------:R-:W-:Y:S01]  /*0510*/  IMAD.WIDE R16, R21, 0x4, R16 ;  /* 0x0000000415107825 */ /* 0x000fe200078e0210 */
[----:B------:R-:W1:Y:S01]  /*0520*/  LDC.64 R10, c[0x0][0x210] ;  /* 0x00008400ff0a7b82 */ /* 0x000e620000000a00 */
[C---:B------:R-:W-:Y:S02]  /*0530*/  IADD3.X R7, R5.reuse, R8, RZ, P5, P6 ;  /* 0x0000000805077210 */ /* 0x040fe40002fec4ff */
[C---:B------:R-:W-:Y:S01]  /*0540*/  IADD3.X R15, R5.reuse, R18, RZ, P2, P1 ;  /* 0x00000012050f7210 */ /* 0x040fe200017e24ff */
[C---:B------:R-:W-:Y:S01]  /*0550*/  IMAD R19, R20.reuse, 0x300, RZ ;  /* 0x0000030014137824 */ /* 0x040fe200078e02ff */
[----:B------:R-:W-:Y:S01]  /*0560*/  IADD3.X R5, R5, R22, RZ, P3, P4 ;  /* 0x0000001605057210 */ /* 0x000fe20001fe84ff */
[----:B------:R-:W-:-:S02]  /*0570*/  IMAD R25, R20, -0x1800, R3 ;  /* 0xffffe80014197824 */ /* 0x000fc400078e0203 */
[----:B------:R-:W2:Y:S01]  /*0580*/  LDC.64 R8, c[0x0][0x238] ;  /* 0x00008e00ff087b82 */ /* 0x000ea20000000a00 */
[----:B------:R-:W-:Y:S02]  /*0590*/  IMAD R20, R20, 0xc00, RZ ;  /* 0x00000c0014147824 */ /* 0x000fe400078e02ff */
[----:B------:R-:W-:-:S04]  /*05a0*/  IMAD.WIDE R14, R21, 0x4, R14 ;  /* 0x00000004150e7825 */ /* 0x000fc800078e020e */
[C---:B------:R-:W-:Y:S01]  /*05b0*/  IMAD.WIDE R6, R21.reuse, 0x4, R6 ;  /* 0x0000000415067825 */ /* 0x040fe200078e0206 */
[----:B------:R-:W3:Y:S03]  /*05c0*/  LDC.64 R22, c[0x0][0x240] ;  /* 0x00009000ff167b82 */ /* 0x000ee60000000a00 */
[----:B------:R-:W-:-:S04]  /*05d0*/  IMAD.WIDE R4, R21, 0x4, R4 ;  /* 0x0000000415047825 */ /* 0x000fc800078e0204 */
[----:B------:R-:W-:Y:S02]  /*05e0*/  IMAD.MOV.U32 R18, RZ, RZ, RZ ;  /* 0x000000ffff127224 */ /* 0x000fe400078e00ff */
[----:B------:R-:W-:Y:S02]  /*05f0*/  IMAD.IADD R25, R25, 0x1, R20 ;  /* 0x0000000119197824 */ /* 0x000fe400078e0214 */
[----:B------:R-:W-:Y:S01]  /*0600*/  IMAD.WIDE R16, R19, 0x4, R16 ;  /* 0x0000000413107825 */ /* 0x000fe200078e0210 */
[----:B------:R-:W-:-:S03]  /*0610*/  ISETP.GT.AND P1, PT, R13, 0xb, PT ;  /* 0x0000000b0d00780c */ /* 0x000fc60003f24270 */
[C---:B------:R-:W-:Y:S01]  /*0620*/  IMAD.WIDE R14, R19.reuse, 0x4, R14 ;  /* 0x00000004130e7825 */ /* 0x040fe200078e020e */
[----:B------:R2:W4:Y:S03]  /*0630*/  @!P0 LDG.E.EL R18, desc[UR4][R16.64] ;  /* 0x0000000410128981 */ /* 0x000526000c2e1900 */
[----:B------:R-:W-:-:S04]  /*0640*/  IMAD.WIDE R6, R19, 0x4, R6 ;  /* 0x0000000413067825 */ /* 0x000fc800078e0206 */
[----:B------:R-:W-:Y:S01]  /*0650*/  IMAD.WIDE R4, R19, 0x4, R4 ;  /* 0x0000000413047825 */ /* 0x000fe200078e0204 */
[----:B------:R-:W5:Y:S03]  /*0660*/  @!P0 LDG.E.EL R24, desc[UR4][R6.64] ;  /* 0x0000000406188981 */ /* 0x000f66000c2e1900 */
[----:B------:R-:W-:Y:S02]  /*0670*/  IMAD.MOV.U32 R21, RZ, RZ, RZ ;  /* 0x000000ffff157224 */ /* 0x000fe400078e00ff */
[----:B------:R-:W-:Y:S02]  /*0680*/  IMAD.MOV.U32 R19, RZ, RZ, RZ ;  /* 0x000000ffff137224 */ /* 0x000fe400078e00ff */
[----:B-1----:R-:W-:Y:S02]  /*0690*/  IMAD.WIDE R10, R25, 0x4, R10 ;  /* 0x00000004190a7825 */ /* 0x002fe400078e020a */
[----:B------:R-:W5:Y:S02]  /*06a0*/  @!P0 LDG.E.EL R21, desc[UR4][R14.64] ;  /* 0x000000040e158981 */ /* 0x000f64000c2e1900 */
[----:B------:R-:W-:-:S02]  /*06b0*/  IMAD.IADD R25, R3, 0x1, -R2 ;  /* 0x0000000103197824 */ /* 0x000fc400078e0a02 */
[----:B------:R-:W-:Y:S02]  /*06c0*/  IMAD.SHL.U32 R13, R13, 0x100, RZ ;  /* 0x000001000d0d7824 */ /* 0x000fe400078e00ff */
[----:B--2---:R-:W-:Y:S01]  /*06d0*/  IMAD.WIDE R16, R0, 0x4, R8 ;  /* 0x0000000400107825 */ /* 0x004fe200078e0208 */
[----:B------:R-:W-:Y:S02]  /*06e0*/  CS2R R8, SRZ ;  /* 0x0000000000087805 */ /* 0x000fe4000001ff00 */
[--C-:B------:R-:W-:Y:S01]  /*06f0*/  SHF.R.S32.HI R2, RZ, 0x1f, R20.reuse ;  /* 0x0000001fff027819 */ /* 0x100fe20000011414 */
[----:B------:R1:W2:Y:S01]  /*0700*/  @!P0 LDG.E.EL R19, desc[UR4][R4.64] ;  /* 0x0000000404138981 */ /* 0x0002a2000c2e1900 */
[----:B------:R-:W-:Y:S02]  /*0710*/  IADD3 R20, P2, P3, R13, R25, R20 ;  /* 0x000000190d147210 */ /* 0x000fe40007b5e014 */
[----:B------:R-:W-:Y:S01]  /*0720*/  SHF.R.S32.HI R25, RZ, 0x1f, R25 ;  /* 0x0000001fff197819 */ /* 0x000fe20000011419 */
[----:B------:R4:W2:Y:S01]  /*0730*/  @!P0 LDG.E.EL.64 R8, desc[UR4][R16.64] ;  /* 0x0000000410088981 */ /* 0x0008a2000c2e1b00 */
[----:B------:R-:W-:Y:S01]  /*0740*/  SHF.R.S32.HI R13, RZ, 0x1f, R13 ;  /* 0x0000001fff0d7819 */ /* 0x000fe2000001140d */
[----:B------:R-:W-:Y:S01]  /*0750*/  IMAD.MOV.U32 R0, RZ, RZ, RZ ;  /* 0x000000ffff007224 */ /* 0x000fe200078e00ff */
[----:B-1----:R-:W-:-:S02]  /*0760*/  CS2R R4, SRZ ;  /* 0x0000000000047805 */ /* 0x002fc4000001ff00 */
[----:B------:R-:W-:Y:S01]  /*0770*/  IADD3.X R13, R13, R25, R2, P2, P3 ;  /* 0x000000190d0d7210 */ /* 0x000fe200017e6402 */
[----:B------:R-:W-:Y:S02]  /*0780*/  IMAD.MOV.U32 R2, RZ, RZ, RZ ;  /* 0x000000ffff027224 */ /* 0x000fe400078e00ff */
[----:B---3--:R-:W-:Y:S01]  /*0790*/  IMAD.WIDE R22, R12, 0x4, R22 ;  /* 0x000000040c167825 */ /* 0x008fe200078e0216 */
[C---:B------:R-:W-:Y:S01]  /*07a0*/  LEA R14, P2, R20.reuse, UR6, 0x2 ;  /* 0x00000006140e7c11 */ /* 0x040fe2000f8410ff */
[----:B------:R1:W3:Y:S01]  /*07b0*/  @!P0 LDG.E.64 R4, desc[UR4][R10.64] ;  /* 0x000000040a048981 */ /* 0x0002e2000c1e1b00 */
[----:B------:R-:W-:Y:S02]  /*07c0*/  CS2R R6, SRZ ;  /* 0x0000000000067805 */ /* 0x000fe4000001ff00 */
[----:B------:R-:W-:Y:S01]  /*07d0*/  LEA.HI.X R15, R20, UR7, R13, 0x2, P2 ;  /* 0x00000007140f7c11 */ /* 0x000fe200090f140d */
[----:B------:R-:W3:Y:S01]  /*07e0*/  @!P0 LDG.E.EL R0, desc[UR4][R22.64] ;  /* 0x0000000416008981 */ /* 0x000ee2000c2e1900 */
[----:B------:R-:W1:Y:S03]  /*07f0*/  LDC.64 R12, c[0x0][0x250] ;  /* 0x00009400ff0c7b82 */ /* 0x000e660000000a00 */
[----:B------:R-:W3:Y:S04]  /*0800*/  @!P0 LDG.E.EL R2, desc[UR4][R22.64] ;  /* 0x0000000416028981 */ /* 0x000ee8000c2e1900 */
[----:B------:R-:W3:Y:S01]  /*0810*/  @P1 LDG.E.64 R6, desc[UR4][R14.64+-0x3000] ;  /* 0xffd000040e061981 */ /* 0x000ee2000c1e1b00 */
[----:B-1----:R-:W-:Y:S01]  /*0820*/  IMAD.WIDE R12, R3, 0x4, R12 ;  /* 0x00000004030c7825 */ /* 0x002fe200078e020c */
[----:B----4-:R-:W-:-:S02]  /*0830*/  SEL R17, R18, RZ, !P0 ;  /* 0x000000ff12117207 */ /* 0x010fc40004000000 */
[----:B-----5:R-:W-:Y:S02]  /*0840*/  SEL R24, R24, RZ, !P0 ;  /* 0x000000ff18187207 */ /* 0x020fe40004000000 */
[----:B------:R-:W-:-:S03]  /*0850*/  SEL R10, R21, RZ, !P0 ;  /* 0x000000ff150a7207 */ /* 0x000fc60004000000 */
[----:B------:R-:W-:Y:S01]  /*0860*/  FADD R24, -R17, R24 ;  /* 0x0000001811187221 */ /* 0x000fe20000000100 */
[----:B--2---:R-:W-:Y:S02]  /*0870*/  SEL R19, R19, RZ, !P0 ;  /* 0x000000ff13137207 */ /* 0x004fe40004000000 */
[----:B------:R-:W-:-:S03]  /*0880*/  SEL R8, R8, RZ, !P0 ;  /* 0x000000ff08087207 */ /* 0x000fc60004000000 */
[----:B------:R-:W-:Y:S01]  /*0890*/  FADD R19, -R10, R19 ;  /* 0x000000130a137221 */ /* 0x000fe20000000100 */
[----:B------:R-:W-:Y:S01]  /*08a0*/  SEL R9, R9, RZ, !P0 ;  /* 0x000000ff09097207 */ /* 0x000fe20004000000 */
[----:B------:R-:W-:-:S04]  /*08b0*/  FFMA R8, R24, R8, R17 ;  /* 0x0000000818087223 */ /* 0x000fc80000000011 */
[----:B------:R-:W-:Y:S01]  /*08c0*/  FFMA R9, R19, R9, R10 ;  /* 0x0000000913097223 */ /* 0x000fe2000000000a */
[----:B---3--:R-:W-:Y:S02]  /*08d0*/  SEL R11, R4, RZ, !P0 ;  /* 0x000000ff040b7207 */ /* 0x008fe40004000000 */
[----:B------:R-:W-:Y:S02]  /*08e0*/  SEL R5, R5, RZ, !P0 ;  /* 0x000000ff05057207 */ /* 0x000fe40004000000 */
[----:B------:R-:W-:Y:S01]  /*08f0*/  SEL R4, R0, RZ, !P0 ;  /* 0x000000ff00047207 */ /* 0x000fe20004000000 */
[----:B------:R-:W-:Y:S02]  /*0900*/  FADD R8, -R11, R8 ;  /* 0x000000080b087221 */ /* 0x000fe40000000100 */
[----:B------:R-:W-:Y:S01]  /*0910*/  FADD R0, -R5, R9 ;  /* 0x0000000905007221 */ /* 0x000fe20000000100 */
[----:B------:R-:W-:Y:S01]  /*0920*/  SEL R2, R2, RZ, !P0 ;  /* 0x000000ff02027207 */ /* 0x000fe20004000000 */
[----:B------:R-:W-:Y:S01]  /*0930*/  FFMA R4, R8, R4, R11 ;  /* 0x0000000408047223 */ /* 0x000fe2000000000b */
[----:B------:R-:W-:-:S03]  /*0940*/  @P0 SEL R4, R6, RZ, P1 ;  /* 0x000000ff06040207 */ /* 0x000fc60000800000 */
[----:B------:R-:W-:Y:S01]  /*0950*/  FFMA R5, R0, R2, R5 ;  /* 0x0000000200057223 */ /* 0x000fe20000000005 */
[----:B------:R-:W-:-:S05]  /*0960*/  @P0 SEL R5, R7, RZ, P1 ;  /* 0x000000ff07050207 */ /* 0x000fca0000800000 */
[----:B------:R-:W-:Y:S01]  /*0970*/  STG.E.64 desc[UR4][R12.64], R4 ;  /* 0x000000040c007986 */ /* 0x000fe2000c101b04 */
[----:B------:R-:W-:Y:S05]  /*0980*/  EXIT ;  /* 0x000000000000794d */ /* 0x000fea0003800000 */
.L_x_0:
[----:B------:R-:W-:-:S00]  /*0990*/  BRA `(.L_x_0) ;  /* 0xfffffffc00fc7947 */ /* 0x000fc0000383ffff */
[----:B------:R-:W-:-:S00]  /*09a0*/  NOP ;  /* 0x0000000000007918 */ /* 0x000fc00000000000 */
        /* <DEDUP_REMOVED lines=13> */
.L_x_1:


//--------------------- .nv.constant0.triton_poi_fused_cat_14 --------------------------
	.section	.nv.constant0.triton_poi_fused_cat_14,"a",@progbits
	.sectionflags	@""
	.align	4
.nv.constant0.triton_poi_fused_cat_14:
	.zero		604
